//
// Generated by NVIDIA NVVM Compiler
//
// Compiler Build ID: CL-36424714
// Cuda compilation tools, release 13.0, V13.0.88
// Based on NVVM 20.0.0
//

.version 9.0
.target sm_100
.address_size 64

	// .globl	GpuConv1DOnDevice
.extern .shared .align 16 .b8 yj[];

.visible .entry GpuConv1DOnDevice(
	.param .u64 GpuConv1DOnDevice_param_0,
	.param .u64 GpuConv1DOnDevice_param_1,
	.param .u64 .ptr .align 1 GpuConv1DOnDevice_param_2,
	.param .u64 .ptr .align 1 GpuConv1DOnDevice_param_3
)
{
	.reg .pred 	%p<31>;
	.reg .b32 	%r<25>;
	.reg .b32 	%f<123>;
	.reg .b64 	%rd<46>;

	ld.param.u64 	%rd19, [GpuConv1DOnDevice_param_0];
	ld.param.u64 	%rd20, [GpuConv1DOnDevice_param_1];
	mov.u32 	%r11, %ctaid.x;
	mov.u32 	%r1, %ntid.x;
	mov.u32 	%r2, %tid.x;
	mad.lo.s32 	%r12, %r11, %r1, %r2;
	cvt.u64.u32 	%rd1, %r12;
	setp.lt.s64 	%p1, %rd20, 1;
	mov.f32 	%f121, 0f00000000;
	@%p1 bra 	$L__BB0_22;
	cvt.u64.u32 	%rd2, %r1;
	add.s64 	%rd3, %rd20, -1;
	and.b64  	%rd23, %rd3, -4294967296;
	setp.ne.s64 	%p2, %rd23, 0;
	@%p2 bra 	$L__BB0_3;
	cvt.u32.u64 	%r13, %rd2;
	cvt.u32.u64 	%r14, %rd3;
	div.u32 	%r15, %r14, %r13;
	cvt.u64.u32 	%rd41, %r15;
	bra.uni 	$L__BB0_4;
$L__BB0_3:
	div.u64 	%rd41, %rd3, %rd2;
$L__BB0_4:
	shl.b32 	%r16, %r2, 2;
	mov.u32 	%r17, yj;
	add.s32 	%r3, %r17, %r16;
	mov.f32 	%f121, 0f00000000;
	mov.b64 	%rd43, 0;
	cvt.u64.u32 	%rd25, %r2;
	mov.u64 	%rd42, %rd20;
	mov.u64 	%rd44, %rd43;
$L__BB0_5:
	min.s64 	%rd10, %rd42, %rd2;
	max.s64 	%rd11, %rd10, 1;
	mad.lo.s64 	%rd12, %rd44, %rd2, %rd25;
	setp.ge.s64 	%p3, %rd12, %rd20;
	@%p3 bra 	$L__BB0_7;
	ld.param.u64 	%rd40, [GpuConv1DOnDevice_param_3];
	cvta.to.global.u64 	%rd26, %rd40;
	ld.global.u64 	%rd27, [%rd26];
	cvta.to.global.u64 	%rd28, %rd27;
	shl.b64 	%rd29, %rd12, 2;
	add.s64 	%rd30, %rd28, %rd29;
	ld.global.f32 	%f19, [%rd30];
	st.shared.f32 	[%r3], %f19;
$L__BB0_7:
	setp.le.s64 	%p4, %rd19, %rd1;
	bar.sync 	0;
	@%p4 bra 	$L__BB0_21;
	setp.le.s64 	%p5, %rd20, %rd43;
	mov.f32 	%f120, 0f00000000;
	@%p5 bra 	$L__BB0_20;
	setp.lt.s64 	%p6, %rd10, 8;
	mov.f32 	%f120, 0f00000000;
	mov.u32 	%r22, %r17;
	@%p6 bra 	$L__BB0_12;
	and.b64  	%rd45, %rd11, 9223372036854775800;
	mov.f32 	%f120, 0f00000000;
	mov.u32 	%r22, %r17;
$L__BB0_11:
	.pragma "nounroll";
	ld.shared.v4.f32 	{%f24, %f25, %f26, %f27}, [%r22];
	sqrt.rn.f32 	%f28, %f24;
	mul.f32 	%f29, %f24, %f24;
	mul.f32 	%f30, %f29, %f24;
	setp.ltu.f32 	%p7, %f24, 0f00000000;
	selp.f32 	%f31, %f30, %f28, %p7;
	add.f32 	%f32, %f31, %f120;
	sqrt.rn.f32 	%f33, %f25;
	mul.f32 	%f34, %f25, %f25;
	mul.f32 	%f35, %f34, %f25;
	setp.ltu.f32 	%p8, %f25, 0f00000000;
	selp.f32 	%f36, %f35, %f33, %p8;
	add.f32 	%f37, %f36, %f32;
	sqrt.rn.f32 	%f38, %f26;
	mul.f32 	%f39, %f26, %f26;
	mul.f32 	%f40, %f39, %f26;
	setp.ltu.f32 	%p9, %f26, 0f00000000;
	selp.f32 	%f41, %f40, %f38, %p9;
	add.f32 	%f42, %f41, %f37;
	sqrt.rn.f32 	%f43, %f27;
	mul.f32 	%f44, %f27, %f27;
	mul.f32 	%f45, %f44, %f27;
	setp.ltu.f32 	%p10, %f27, 0f00000000;
	selp.f32 	%f46, %f45, %f43, %p10;
	add.f32 	%f47, %f46, %f42;
	ld.shared.v4.f32 	{%f48, %f49, %f50, %f51}, [%r22+16];
	sqrt.rn.f32 	%f52, %f48;
	mul.f32 	%f53, %f48, %f48;
	mul.f32 	%f54, %f53, %f48;
	setp.ltu.f32 	%p11, %f48, 0f00000000;
	selp.f32 	%f55, %f54, %f52, %p11;
	add.f32 	%f56, %f55, %f47;
	sqrt.rn.f32 	%f57, %f49;
	mul.f32 	%f58, %f49, %f49;
	mul.f32 	%f59, %f58, %f49;
	setp.ltu.f32 	%p12, %f49, 0f00000000;
	selp.f32 	%f60, %f59, %f57, %p12;
	add.f32 	%f61, %f60, %f56;
	sqrt.rn.f32 	%f62, %f50;
	mul.f32 	%f63, %f50, %f50;
	mul.f32 	%f64, %f63, %f50;
	setp.ltu.f32 	%p13, %f50, 0f00000000;
	selp.f32 	%f65, %f64, %f62, %p13;
	add.f32 	%f66, %f65, %f61;
	sqrt.rn.f32 	%f67, %f51;
	mul.f32 	%f68, %f51, %f51;
	mul.f32 	%f69, %f68, %f51;
	setp.ltu.f32 	%p14, %f51, 0f00000000;
	selp.f32 	%f70, %f69, %f67, %p14;
	add.f32 	%f120, %f70, %f66;
	add.s32 	%r22, %r22, 32;
	add.s64 	%rd45, %rd45, -8;
	setp.ne.s64 	%p15, %rd45, 0;
	@%p15 bra 	$L__BB0_11;
$L__BB0_12:
	and.b64  	%rd31, %rd11, 7;
	setp.eq.s64 	%p16, %rd31, 0;
	@%p16 bra 	$L__BB0_20;
	setp.lt.u64 	%p17, %rd31, 4;
	@%p17 bra 	$L__BB0_15;
	ld.shared.v4.f32 	{%f72, %f73, %f74, %f75}, [%r22];
	sqrt.rn.f32 	%f76, %f72;
	mul.f32 	%f77, %f72, %f72;
	mul.f32 	%f78, %f77, %f72;
	setp.ltu.f32 	%p18, %f72, 0f00000000;
	selp.f32 	%f79, %f78, %f76, %p18;
	add.f32 	%f80, %f79, %f120;
	sqrt.rn.f32 	%f81, %f73;
	mul.f32 	%f82, %f73, %f73;
	mul.f32 	%f83, %f82, %f73;
	setp.ltu.f32 	%p19, %f73, 0f00000000;
	selp.f32 	%f84, %f83, %f81, %p19;
	add.f32 	%f85, %f84, %f80;
	sqrt.rn.f32 	%f86, %f74;
	mul.f32 	%f87, %f74, %f74;
	mul.f32 	%f88, %f87, %f74;
	setp.ltu.f32 	%p20, %f74, 0f00000000;
	selp.f32 	%f89, %f88, %f86, %p20;
	add.f32 	%f90, %f89, %f85;
	sqrt.rn.f32 	%f91, %f75;
	mul.f32 	%f92, %f75, %f75;
	mul.f32 	%f93, %f92, %f75;
	setp.ltu.f32 	%p21, %f75, 0f00000000;
	selp.f32 	%f94, %f93, %f91, %p21;
	add.f32 	%f120, %f94, %f90;
	add.s32 	%r22, %r22, 16;
$L__BB0_15:
	and.b64  	%rd33, %rd11, 3;
	setp.eq.s64 	%p22, %rd33, 0;
	@%p22 bra 	$L__BB0_20;
	setp.eq.s64 	%p23, %rd33, 1;
	@%p23 bra 	$L__BB0_18;
	ld.shared.v2.f32 	{%f96, %f97}, [%r22];
	sqrt.rn.f32 	%f98, %f96;
	mul.f32 	%f99, %f96, %f96;
	mul.f32 	%f100, %f99, %f96;
	setp.ltu.f32 	%p24, %f96, 0f00000000;
	selp.f32 	%f101, %f100, %f98, %p24;
	add.f32 	%f102, %f101, %f120;
	sqrt.rn.f32 	%f103, %f97;
	mul.f32 	%f104, %f97, %f97;
	mul.f32 	%f105, %f104, %f97;
	setp.ltu.f32 	%p25, %f97, 0f00000000;
	selp.f32 	%f106, %f105, %f103, %p25;
	add.f32 	%f120, %f106, %f102;
	add.s32 	%r22, %r22, 8;
$L__BB0_18:
	and.b64  	%rd35, %rd11, 1;
	setp.eq.b64 	%p26, %rd35, 1;
	not.pred 	%p27, %p26;
	@%p27 bra 	$L__BB0_20;
	ld.shared.f32 	%f107, [%r22];
	sqrt.rn.f32 	%f108, %f107;
	mul.f32 	%f109, %f107, %f107;
	mul.f32 	%f110, %f109, %f107;
	setp.ltu.f32 	%p28, %f107, 0f00000000;
	selp.f32 	%f111, %f110, %f108, %p28;
	add.f32 	%f120, %f111, %f120;
$L__BB0_20:
	add.f32 	%f121, %f120, %f121;
$L__BB0_21:
	bar.sync 	0;
	add.s64 	%rd43, %rd43, %rd2;
	add.s64 	%rd17, %rd44, 1;
	sub.s64 	%rd42, %rd42, %rd2;
	setp.ne.s64 	%p29, %rd44, %rd41;
	mov.u64 	%rd44, %rd17;
	@%p29 bra 	$L__BB0_5;
$L__BB0_22:
	setp.le.s64 	%p30, %rd19, %rd1;
	@%p30 bra 	$L__BB0_24;
	ld.param.u64 	%rd39, [GpuConv1DOnDevice_param_2];
	cvta.to.global.u64 	%rd36, %rd39;
	shl.b64 	%rd37, %rd1, 2;
	add.s64 	%rd38, %rd36, %rd37;
	st.global.f32 	[%rd38], %f121;
$L__BB0_24:
	ret;

}


// ===== COMPILED SASS (sm_100) =====

	.target	sm_100

	.elftype	@"ET_EXEC"


//--------------------- .note.nv.tkinfo           --------------------------
	.section	.note.nv.tkinfo,"",@"SHT_NOTE"
	.sectionflags	@"SHF_NOTE_NV_TKINFO"
	.tkinfo
        /*0018*/ 	.word	0x00000002
        /*0030*/ 	.string	""
        /*0030*/ 	.string	"ptxas"
        /*0030*/ 	.string	"Cuda compilation tools, release 13.0, V13.0.88"
        /*0030*/ 	.string	"Build cuda_13.0.r13.0/compiler.36424714_0"
        /*0030*/ 	.string	"-arch sm_100 -m 64 "



//--------------------- .note.nv.cuinfo           --------------------------
	.section	.note.nv.cuinfo,"",@"SHT_NOTE"
	.sectionflags	@"SHF_NOTE_NV_CUINFO"
        /*0018*/ 	.short	0x0002
        /*001a*/ 	.short	0x0064
        /*001c*/ 	.short	0x0082
	.zero		2


//--------------------- .nv.info                  --------------------------
	.section	.nv.info,"",@"SHT_CUDA_INFO"
	.align	4


	//----- nvinfo : EIATTR_REGCOUNT
	.align		4
        /*0000*/ 	.byte	0x04, 0x2f
        /*0002*/ 	.short	(.L_1 - .L_0)
	.align		4
.L_0:
        /*0004*/ 	.word	index@(GpuConv1DOnDevice)
        /*0008*/ 	.word	0x00000020


	//----- nvinfo : EIATTR_FRAME_SIZE
	.align		4
.L_1:
        /*000c*/ 	.byte	0x04, 0x11
        /*000e*/ 	.short	(.L_3 - .L_2)
	.align		4
.L_2:
        /*0010*/ 	.word	index@($__internal_1_$__cuda_sm20_sqrt_rn_f32_slowpath)
        /*0014*/ 	.word	0x00000000


	//----- nvinfo : EIATTR_FRAME_SIZE
	.align		4
.L_3:
        /*0018*/ 	.byte	0x04, 0x11
        /*001a*/ 	.short	(.L_5 - .L_4)
	.align		4
.L_4:
        /*001c*/ 	.word	index@($__internal_0_$__cuda_sm20_div_u64)
        /*0020*/ 	.word	0x00000000


	//----- nvinfo : EIATTR_FRAME_SIZE
	.align		4
.L_5:
        /*0024*/ 	.byte	0x04, 0x11
        /*0026*/ 	.short	(.L_7 - .L_6)
	.align		4
.L_6:
        /*0028*/ 	.word	index@(GpuConv1DOnDevice)
        /*002c*/ 	.word	0x00000000


	//----- nvinfo : EIATTR_MIN_STACK_SIZE
	.align		4
.L_7:
        /*0030*/ 	.byte	0x04, 0x12
        /*0032*/ 	.short	(.L_9 - .L_8)
	.align		4
.L_8:
        /*0034*/ 	.word	index@(GpuConv1DOnDevice)
        /*0038*/ 	.word	0x00000000
.L_9:


//--------------------- .nv.compat                --------------------------
	.section	.nv.compat,"",@"SHT_CUDA_COMPAT_INFO"
	.align	4
        /*0000*/ 	.byte	0x02, 0x09, 0x00, 0x00, 0x02, 0x02, 0x01, 0x00, 0x02, 0x05, 0x05, 0x00, 0x03, 0x07, 0x01, 0x01
        /*0010*/ 	.byte	0x02, 0x03, 0x00, 0x00, 0x02, 0x06, 0x01, 0x00, 0x04, 0x0b, 0x08, 0x00, 0x01, 0x00, 0x00, 0x00
        /*0020*/ 	.byte	0x00, 0x00, 0x00, 0x00


//--------------------- .nv.info.GpuConv1DOnDevice --------------------------
	.section	.nv.info.GpuConv1DOnDevice,"",@"SHT_CUDA_INFO"
	.sectionflags	@""
	.align	4


	//----- nvinfo : EIATTR_CUDA_API_VERSION
	.align		4
        /*0000*/ 	.byte	0x04, 0x37
        /*0002*/ 	.short	(.L_11 - .L_10)
.L_10:
        /*0004*/ 	.word	0x00000082


	//----- nvinfo : EIATTR_KPARAM_INFO
	.align		4
.L_11:
        /*0008*/ 	.byte	0x04, 0x17
        /*000a*/ 	.short	(.L_13 - .L_12)
.L_12:
        /*000c*/ 	.word	0x00000000
        /*0010*/ 	.short	0x0003
        /*0012*/ 	.short	0x0018
        /*0014*/ 	.byte	0x00, 0xf5, 0x21, 0x00


	//----- nvinfo : EIATTR_KPARAM_INFO
	.align		4
.L_13:
        /*0018*/ 	.byte	0x04, 0x17
        /*001a*/ 	.short	(.L_15 - .L_14)
.L_14:
        /*001c*/ 	.word	0x00000000
        /*0020*/ 	.short	0x0002
        /*0022*/ 	.short	0x0010
        /*0024*/ 	.byte	0x00, 0xf5, 0x21, 0x00


	//----- nvinfo : EIATTR_KPARAM_INFO
	.align		4
.L_15:
        /*0028*/ 	.byte	0x04, 0x17
        /*002a*/ 	.short	(.L_17 - .L_16)
.L_16:
        /*002c*/ 	.word	0x00000000
        /*0030*/ 	.short	0x0001
        /*0032*/ 	.short	0x0008
        /*0034*/ 	.byte	0x00, 0xf0, 0x21, 0x00


	//----- nvinfo : EIATTR_KPARAM_INFO
	.align		4
.L_17:
        /*0038*/ 	.byte	0x04, 0x17
        /*003a*/ 	.short	(.L_19 - .L_18)
.L_18:
        /*003c*/ 	.word	0x00000000
        /*0040*/ 	.short	0x0000
        /*0042*/ 	.short	0x0000
        /*0044*/ 	.byte	0x00, 0xf0, 0x21, 0x00


	//----- nvinfo : EIATTR_SPARSE_MMA_MASK
	.align		4
.L_19:
        /*0048*/ 	.byte	0x03, 0x50
        /*004a*/ 	.short	0x0000


	//----- nvinfo : EIATTR_MAXREG_COUNT
	.align		4
        /*004c*/ 	.byte	0x03, 0x1b
        /*004e*/ 	.short	0x00ff


	//----- nvinfo : EIATTR_NUM_BARRIERS
	.align		4
        /*0050*/ 	.byte	0x02, 0x4c
        /*0052*/ 	.byte	0x01
	.zero		1


	//----- nvinfo : EIATTR_MERCURY_ISA_VERSION
	.align		4
        /*0054*/ 	.byte	0x03, 0x5f
        /*0056*/ 	.short	0x0101


	//----- nvinfo : EIATTR_VRC_CTA_INIT_COUNT
	.align		4
        /*0058*/ 	.byte	0x02, 0x4a
	.zero		1
	.zero		1


	//----- nvinfo : EIATTR_EXIT_INSTR_OFFSETS
	.align		4
        /*005c*/ 	.byte	0x04, 0x1c
        /*005e*/ 	.short	(.L_21 - .L_20)


	//   ....[0]....
.L_20:
        /*0060*/ 	.word	0x00001910


	//   ....[1]....
        /*0064*/ 	.word	0x00001960


	//----- nvinfo : EIATTR_CRS_STACK_SIZE
	.align		4
.L_21:
        /*0068*/ 	.byte	0x04, 0x1e
        /*006a*/ 	.short	(.L_23 - .L_22)
.L_22:
        /*006c*/ 	.word	0x00000000


	//----- nvinfo : EIATTR_CBANK_PARAM_SIZE
	.align		4
.L_23:
        /*0070*/ 	.byte	0x03, 0x19
        /*0072*/ 	.short	0x0020


	//----- nvinfo : EIATTR_PARAM_CBANK
	.align		4
        /*0074*/ 	.byte	0x04, 0x0a
        /*0076*/ 	.short	(.L_25 - .L_24)
	.align		4
.L_24:
        /*0078*/ 	.word	index@(.nv.constant0.GpuConv1DOnDevice)
        /*007c*/ 	.short	0x0380
        /*007e*/ 	.short	0x0020


	//----- nvinfo : EIATTR_SW_WAR
	.align		4
.L_25:
        /*0080*/ 	.byte	0x04, 0x36
        /*0082*/ 	.short	(.L_27 - .L_26)
.L_26:
        /*0084*/ 	.word	0x00000008
.L_27:


//--------------------- .nv.callgraph             --------------------------
	.section	.nv.callgraph,"",@"SHT_CUDA_CALLGRAPH"
	.align	4
	.sectionentsize	8
	.align		4
        /*0000*/ 	.word	0x00000000
	.align		4
        /*0004*/ 	.word	0xffffffff
	.align		4
        /*0008*/ 	.word	0x00000000
	.align		4
        /*000c*/ 	.word	0xfffffffe
	.align		4
        /*0010*/ 	.word	0x00000000
	.align		4
        /*0014*/ 	.word	0xfffffffd
	.align		4
        /*0018*/ 	.word	0x00000000
	.align		4
        /*001c*/ 	.word	0xfffffffc


//--------------------- .text.GpuConv1DOnDevice   --------------------------
	.section	.text.GpuConv1DOnDevice,"ax",@progbits
	.align	128
        .global         GpuConv1DOnDevice
        .type           GpuConv1DOnDevice,@function
        .size           GpuConv1DOnDevice,(.L_x_59 - GpuConv1DOnDevice)
        .other          GpuConv1DOnDevice,@"STO_CUDA_ENTRY STV_DEFAULT"
GpuConv1DOnDevice:
.text.GpuConv1DOnDevice:
[----:B------:R-:W-:Y:S01]  /*0000*/  LDC R1, c[0x0][0x37c] ;  /* 0x0000df00ff017b82 */ /* 0x000fe20000000800 */
[----:B------:R-:W0:Y:S01]  /*0010*/  LDCU.64 UR4, c[0x0][0x388] ;  /* 0x00007100ff0477ac */ /* 0x000e220008000a00 */
[----:B------:R-:W1:Y:S06]  /*0020*/  S2R R3, SR_TID.X ;  /* 0x0000000000037919 */ /* 0x000e6c0000002100 */
[----:B------:R-:W1:Y:S01]  /*0030*/  S2UR UR6, SR_CTAID.X ;  /* 0x00000000000679c3 */ /* 0x000e620000002500 */
[----:B------:R-:W-:Y:S01]  /*0040*/  HFMA2 R0, -RZ, RZ, 0, 0 ;  /* 0x00000000ff007431 */ /* 0x000fe200000001ff */
[----:B------:R-:W2:Y:S06]  /*0050*/  LDCU.64 UR8, c[0x0][0x358] ;  /* 0x00006b00ff0877ac */ /* 0x000eac0008000a00 */
[----:B------:R-:W1:Y:S01]  /*0060*/  LDC R2, c[0x0][0x360] ;  /* 0x0000d800ff027b82 */ /* 0x000e620000000800 */
[----:B0-----:R-:W-:-:S04]  /*0070*/  UISETP.GE.U32.AND UP0, UPT, UR4, 0x1, UPT ;  /* 0x000000010400788c */ /* 0x001fc8000bf06070 */
[----:B------:R-:W-:Y:S01]  /*0080*/  UISETP.GE.AND.EX UP0, UPT, UR5, URZ, UPT, UP0 ;  /* 0x000000ff0500728c */ /* 0x000fe2000bf06300 */
[----:B-1----:R-:W-:-:S08]  /*0090*/  IMAD R24, R2, UR6, R3 ;  /* 0x0000000602187c24 */ /* 0x002fd0000f8e0203 */
[----:B--2---:R-:W-:Y:S05]  /*00a0*/  BRA.U !UP0, `(.L_x_0) ;  /* 0x00000019080c7547 */ /* 0x004fea000b800000 */
[----:B------:R-:W-:-:S04]  /*00b0*/  UIADD3 UR4, UP0, UPT, UR4, -0x1, URZ ;  /* 0xffffffff04047890 */ /* 0x000fc8000ff1e0ff */
[----:B------:R-:W-:-:S04]  /*00c0*/  UIADD3.X UR5, UPT, UPT, UR5, -0x1, URZ, UP0, !UPT ;  /* 0xffffffff05057890 */ /* 0x000fc800087fe4ff */
[----:B------:R-:W-:-:S09]  /*00d0*/  UISETP.NE.U32.AND UP0, UPT, UR5, URZ, UPT ;  /* 0x000000ff0500728c */ /* 0x000fd2000bf05070 */
[----:B------:R-:W-:Y:S05]  /*00e0*/  BRA.U UP0, `(.L_x_1) ;  /* 0x0000000100507547 */ /* 0x000fea000b800000 */
[----:B------:R-:W0:Y:S01]  /*00f0*/  I2F.U32.RP R0, R2 ;  /* 0x0000000200007306 */ /* 0x000e220000209000 */
[----:B------:R-:W-:Y:S02]  /*0100*/  ISETP.NE.U32.AND P2, PT, R2, RZ, PT ;  /* 0x000000ff0200720c */ /* 0x000fe40003f45070 */
[----:B------:R-:W-:-:S05]  /*0110*/  MOV R29, RZ ;  /* 0x000000ff001d7202 */ /* 0x000fca0000000f00 */
[----:B0-----:R-:W0:Y:S02]  /*0120*/  MUFU.RCP R0, R0 ;  /* 0x0000000000007308 */ /* 0x001e240000001000 */
[----:B0-----:R-:W-:-:S06]  /*0130*/  VIADD R4, R0, 0xffffffe ;  /* 0x0ffffffe00047836 */ /* 0x001fcc0000000000 */
[----:B------:R0:W1:Y:S02]  /*0140*/  F2I.FTZ.U32.TRUNC.NTZ R5, R4 ;  /* 0x0000000400057305 */ /* 0x000064000021f000 */
[----:B0-----:R-:W-:Y:S01]  /*0150*/  IMAD.MOV.U32 R4, RZ, RZ, RZ ;  /* 0x000000ffff047224 */ /* 0x001fe200078e00ff */
[----:B-1----:R-:W-:-:S05]  /*0160*/  IADD3 R7, PT, PT, RZ, -R5, RZ ;  /* 0x80000005ff077210 */ /* 0x002fca0007ffe0ff */
[----:B------:R-:W-:-:S04]  /*0170*/  IMAD R7, R7, R2, RZ ;  /* 0x0000000207077224 */ /* 0x000fc800078e02ff */
[----:B------:R-:W-:-:S06]  /*0180*/  IMAD.HI.U32 R5, R5, R7, R4 ;  /* 0x0000000705057227 */ /* 0x000fcc00078e0004 */
[----:B------:R-:W-:-:S05]  /*0190*/  IMAD.HI.U32 R28, R5, UR4, RZ ;  /* 0x00000004051c7c27 */ /* 0x000fca000f8e00ff */
[----:B------:R-:W-:-:S05]  /*01a0*/  IADD3 R5, PT, PT, -R28, RZ, RZ ;  /* 0x000000ff1c057210 */ /* 0x000fca0007ffe1ff */
[----:B------:R-:W-:-:S05]  /*01b0*/  IMAD R5, R2, R5, UR4 ;  /* 0x0000000402057e24 */ /* 0x000fca000f8e0205 */
[----:B------:R-:W-:-:S13]  /*01c0*/  ISETP.GE.U32.AND P0, PT, R5, R2, PT ;  /* 0x000000020500720c */ /* 0x000fda0003f06070 */
[----:B------:R-:W-:Y:S01]  /*01d0*/  @P0 IMAD.IADD R5, R5, 0x1, -R2 ;  /* 0x0000000105050824 */ /* 0x000fe200078e0a02 */
[----:B------:R-:W-:-:S04]  /*01e0*/  @P0 IADD3 R28, PT, PT, R28, 0x1, RZ ;  /* 0x000000011c1c0810 */ /* 0x000fc80007ffe0ff */
[----:B------:R-:W-:-:S13]  /*01f0*/  ISETP.GE.U32.AND P1, PT, R5, R2, PT ;  /* 0x000000020500720c */ /* 0x000fda0003f26070 */
[----:B------:R-:W-:Y:S01]  /*0200*/  @P1 VIADD R28, R28, 0x1 ;  /* 0x000000011c1c1836 */ /* 0x000fe20000000000 */
[----:B------:R-:W-:Y:S01]  /*0210*/  @!P2 LOP3.LUT R28, RZ, R2, RZ, 0x33, !PT ;  /* 0x00000002ff1ca212 */ /* 0x000fe200078e33ff */
[----:B------:R-:W-:Y:S06]  /*0220*/  BRA `(.L_x_2) ;  /* 0x0000000000087947 */ /* 0x000fec0003800000 */
.L_x_1:
[----:B------:R-:W-:-:S07]  /*0230*/  MOV R0, 0x250 ;  /* 0x0000025000007802 */ /* 0x000fce0000000f00 */
[----:B------:R-:W-:Y:S05]  /*0240*/  CALL.REL.NOINC `($__internal_0_$__cuda_sm20_div_u64) ;  /* 0x0000001400c87944 */ /* 0x000fea0003c00000 */
.L_x_2:
[----:B------:R-:W0:Y:S01]  /*0250*/  S2UR UR6, SR_CgaCtaId ;  /* 0x00000000000679c3 */ /* 0x000e220000008800 */
[----:B------:R-:W1:Y:S01]  /*0260*/  LDCU UR5, c[0x0][0x388] ;  /* 0x00007100ff0577ac */ /* 0x000e620008000800 */
[----:B------:R-:W-:Y:S01]  /*0270*/  IMAD.MOV.U32 R0, RZ, RZ, RZ ;  /* 0x000000ffff007224 */ /* 0x000fe200078e00ff */
[----:B------:R-:W-:Y:S01]  /*0280*/  CS2R R6, SRZ ;  /* 0x0000000000067805 */ /* 0x000fe2000001ff00 */
[----:B------:R-:W-:-:S04]  /*0290*/  UMOV UR4, 0x400 ;  /* 0x0000040000047882 */ /* 0x000fc80000000000 */
[----:B------:R-:W2:Y:S01]  /*02a0*/  LDC R5, c[0x0][0x38c] ;  /* 0x0000e300ff057b82 */ /* 0x000ea20000000800 */
[----:B-1----:R-:W-:Y:S01]  /*02b0*/  MOV R17, UR5 ;  /* 0x0000000500117c02 */ /* 0x002fe20008000f00 */
[----:B------:R-:W-:Y:S01]  /*02c0*/  UMOV UR5, URZ ;  /* 0x000000ff00057c82 */ /* 0x000fe20008000000 */
[----:B0-----:R-:W-:-:S03]  /*02d0*/  ULEA UR6, UR6, UR4, 0x18 ;  /* 0x0000000406067291 */ /* 0x001fc6000f8ec0ff */
[----:B------:R-:W-:-:S03]  /*02e0*/  UMOV UR4, URZ ;  /* 0x000000ff00047c82 */ /* 0x000fc60008000000 */
[----:B------:R-:W-:-:S07]  /*02f0*/  LEA R16, R3, UR6, 0x2 ;  /* 0x0000000603107c11 */ /* 0x000fce000f8e10ff */
.L_x_55:
[----:B0-----:R-:W0:Y:S01]  /*0300*/  LDCU.64 UR12, c[0x0][0x388] ;  /* 0x00007100ff0c77ac */ /* 0x001e220008000a00 */
[----:B------:R-:W-:Y:S02]  /*0310*/  HFMA2 R9, -RZ, RZ, 0, 0 ;  /* 0x00000000ff097431 */ /* 0x000fe400000001ff */
[----:B------:R-:W-:Y:S02]  /*0320*/  IMAD.MOV.U32 R8, RZ, RZ, R3 ;  /* 0x000000ffff087224 */ /* 0x000fe400078e0003 */
[C---:B------:R-:W-:Y:S01]  /*0330*/  IMAD R11, R2.reuse, UR5, RZ ;  /* 0x00000005020b7c24 */ /* 0x040fe2000f8e02ff */
[----:B------:R-:W1:Y:S01]  /*0340*/  LDCU.64 UR10, c[0x0][0x380] ;  /* 0x00007000ff0a77ac */ /* 0x000e620008000a00 */
[----:B------:R-:W-:-:S04]  /*0350*/  IMAD.WIDE.U32 R8, R2, UR4, R8 ;  /* 0x0000000402087c25 */ /* 0x000fc8000f8e0008 */
[----:B------:R-:W-:Y:S01]  /*0360*/  IMAD.IADD R9, R9, 0x1, R11 ;  /* 0x0000000109097824 */ /* 0x000fe200078e020b */
[----:B0-----:R-:W-:-:S04]  /*0370*/  ISETP.GE.U32.AND P0, PT, R8, UR12, PT ;  /* 0x0000000c08007c0c */ /* 0x001fc8000bf06070 */
[----:B------:R-:W-:-:S13]  /*0380*/  ISETP.GE.AND.EX P0, PT, R9, UR13, PT, P0 ;  /* 0x0000000d09007c0c */ /* 0x000fda000bf06300 */
[----:B------:R-:W0:Y:S02]  /*0390*/  @!P0 LDC.64 R10, c[0x0][0x398] ;  /* 0x0000e600ff0a8b82 */ /* 0x000e240000000a00 */
[----:B0-----:R-:W3:Y:S02]  /*03a0*/  @!P0 LDG.E.64 R10, desc[UR8][R10.64] ;  /* 0x000000080a0a8981 */ /* 0x001ee4000c1e1b00 */
[----:B---3--:R-:W-:-:S04]  /*03b0*/  @!P0 LEA R12, P1, R8, R10, 0x2 ;  /* 0x0000000a080c8211 */ /* 0x008fc800078210ff */
[----:B------:R-:W-:-:S06]  /*03c0*/  @!P0 LEA.HI.X R13, R8, R11, R9, 0x2, P1 ;  /* 0x0000000b080d8211 */ /* 0x000fcc00008f1409 */
[----:B------:R-:W3:Y:S01]  /*03d0*/  @!P0 LDG.E R13, desc[UR8][R12.64] ;  /* 0x000000080c0d8981 */ /* 0x000ee2000c1e1900 */
[-C--:B------:R-:W-:Y:S01]  /*03e0*/  ISETP.LT.U32.AND P1, PT, R17, R2.reuse, PT ;  /* 0x000000021100720c */ /* 0x080fe20003f21070 */
[----:B------:R-:W-:Y:S01]  /*03f0*/  BSSY.RECONVERGENT B0, `(.L_x_3) ;  /* 0x0000148000007945 */ /* 0x000fe20003800200 */
[----:B-1----:R-:W-:Y:S02]  /*0400*/  ISETP.GE.U32.AND P2, PT, R24, UR10, PT ;  /* 0x0000000a18007c0c */ /* 0x002fe4000bf46070 */
[----:B--2---:R-:W-:Y:S02]  /*0410*/  ISETP.LT.AND.EX P1, PT, R5, RZ, PT, P1 ;  /* 0x000000ff0500720c */ /* 0x004fe40003f21310 */
[----:B------:R-:W-:Y:S02]  /*0420*/  ISETP.GE.AND.EX P2, PT, RZ, UR11, PT, P2 ;  /* 0x0000000bff007c0c */ /* 0x000fe4000bf46320 */
[----:B------:R-:W-:Y:S02]  /*0430*/  SEL R18, R17, R2, P1 ;  /* 0x0000000211127207 */ /* 0x000fe40000800000 */
[----:B------:R-:W-:-:S02]  /*0440*/  SEL R4, R5, RZ, P1 ;  /* 0x000000ff05047207 */ /* 0x000fc40000800000 */
[----:B------:R-:W-:-:S04]  /*0450*/  ISETP.GT.U32.AND P1, PT, R18, 0x1, PT ;  /* 0x000000011200780c */ /* 0x000fc80003f24070 */
[----:B------:R-:W-:-:S04]  /*0460*/  ISETP.GT.AND.EX P1, PT, R4, RZ, PT, P1 ;  /* 0x000000ff0400720c */ /* 0x000fc80003f24310 */
[----:B------:R-:W-:Y:S01]  /*0470*/  SEL R26, R4, RZ, P1 ;  /* 0x000000ff041a7207 */ /* 0x000fe20000800000 */
[----:B---3--:R0:W-:Y:S01]  /*0480*/  @!P0 STS [R16], R13 ;  /* 0x0000000d10008388 */ /* 0x0081e20000000800 */
[----:B------:R-:W-:Y:S01]  /*0490*/  BAR.SYNC.DEFER_BLOCKING 0x0 ;  /* 0x0000000000007b1d */ /* 0x000fe20000010000 */
[----:B------:R-:W-:Y:S01]  /*04a0*/  ISETP.NE.U32.AND P0, PT, R28, UR4, PT ;  /* 0x000000041c007c0c */ /* 0x000fe2000bf05070 */
[----:B------:R-:W-:-:S03]  /*04b0*/  UIADD3 UR4, UP0, UPT, UR4, 0x1, URZ ;  /* 0x0000000104047890 */ /* 0x000fc6000ff1e0ff */
[----:B------:R-:W-:Y:S01]  /*04c0*/  ISETP.NE.AND.EX P0, PT, R29, UR5, PT, P0 ;  /* 0x000000051d007c0c */ /* 0x000fe2000bf05300 */
[----:B------:R-:W-:Y:S01]  /*04d0*/  UIADD3.X UR5, UPT, UPT, URZ, UR5, URZ, UP0, !UPT ;  /* 0x00000005ff057290 */ /* 0x000fe200087fe4ff */
[----:B------:R-:W-:Y:S11]  /*04e0*/  @P2 BRA `(.L_x_4) ;  /* 0x0000001000e02947 */ /* 0x000ff60003800000 */
[----:B------:R-:W-:Y:S02]  /*04f0*/  ISETP.GE.U32.AND P2, PT, R7, UR12, PT ;  /* 0x0000000c07007c0c */ /* 0x000fe4000bf46070 */
[----:B0-----:R-:W-:Y:S02]  /*0500*/  MOV R13, RZ ;  /* 0x000000ff000d7202 */ /* 0x001fe40000000f00 */
[----:B------:R-:W-:-:S13]  /*0510*/  ISETP.GE.AND.EX P2, PT, R6, UR13, PT, P2 ;  /* 0x0000000d06007c0c */ /* 0x000fda000bf46320 */
[----:B------:R-:W-:Y:S05]  /*0520*/  @P2 BRA `(.L_x_5) ;  /* 0x0000001000cc2947 */ /* 0x000fea0003800000 */
[C---:B------:R-:W-:Y:S01]  /*0530*/  ISETP.GE.U32.AND P2, PT, R18.reuse, 0x8, PT ;  /* 0x000000081200780c */ /* 0x040fe20003f46070 */
[----:B------:R-:W-:Y:S01]  /*0540*/  IMAD.MOV.U32 R13, RZ, RZ, RZ ;  /* 0x000000ffff0d7224 */ /* 0x000fe200078e00ff */
[----:B------:R-:W-:Y:S02]  /*0550*/  SEL R18, R18, 0x1, P1 ;  /* 0x0000000112127807 */ /* 0x000fe40000800000 */
[----:B------:R-:W-:Y:S02]  /*0560*/  ISETP.GE.AND.EX P2, PT, R4, RZ, PT, P2 ;  /* 0x000000ff0400720c */ /* 0x000fe40003f46320 */
[----:B------:R-:W-:-:S11]  /*0570*/  MOV R19, UR6 ;  /* 0x0000000600137c02 */ /* 0x000fd60008000f00 */
[----:B------:R-:W-:Y:S05]  /*0580*/  @!P2 BRA `(.L_x_6) ;  /* 0x00000008006ca947 */ /* 0x000fea0003800000 */
[----:B------:R-:W-:Y:S01]  /*0590*/  LOP3.LUT R26, R26, 0x7fffffff, RZ, 0xc0, !PT ;  /* 0x7fffffff1a1a7812 */ /* 0x000fe200078ec0ff */
[----:B------:R-:W-:Y:S01]  /*05a0*/  IMAD.MOV.U32 R13, RZ, RZ, RZ ;  /* 0x000000ffff0d7224 */ /* 0x000fe200078e00ff */
[----:B------:R-:W-:Y:S02]  /*05b0*/  LOP3.LUT R27, R18, 0xfffffff8, RZ, 0xc0, !PT ;  /* 0xfffffff8121b7812 */ /* 0x000fe400078ec0ff */
[----:B------:R-:W-:-:S07]  /*05c0*/  MOV R19, UR6 ;  /* 0x0000000600137c02 */ /* 0x000fce0008000f00 */
.L_x_31:
[----:B------:R-:W0:Y:S02]  /*05d0*/  LDS.128 R8, [R19] ;  /* 0x0000000013087984 */ /* 0x000e240000000c00 */
[----:B0-----:R-:W-:Y:S01]  /*05e0*/  VIADD R4, R8, 0xf3000000 ;  /* 0xf300000008047836 */ /* 0x001fe20000000000 */
[----:B------:R0:W1:Y:S04]  /*05f0*/  MUFU.RSQ R15, R8 ;  /* 0x00000008000f7308 */ /* 0x0000680000001400 */
[----:B------:R-:W-:-:S13]  /*0600*/  ISETP.GT.U32.AND P1, PT, R4, 0x727fffff, PT ;  /* 0x727fffff0400780c */ /* 0x000fda0003f24070 */
[----:B01----:R-:W-:Y:S05]  /*0610*/  @!P1 BRA `(.L_x_7) ;  /* 0x0000000000149947 */ /* 0x003fea0003800000 */
[----:B------:R-:W-:Y:S01]  /*0620*/  BSSY.RECONVERGENT B1, `(.L_x_8) ;  /* 0x0000003000017945 */ /* 0x000fe20003800200 */
[----:B------:R-:W-:-:S07]  /*0630*/  MOV R4, 0x650 ;  /* 0x0000065000047802 */ /* 0x000fce0000000f00 */
[----:B------:R-:W-:Y:S05]  /*0640*/  CALL.REL.NOINC `($__internal_1_$__cuda_sm20_sqrt_rn_f32_slowpath) ;  /* 0x0000001400d47944 */ /* 0x000fea0003c00000 */
[----:B------:R-:W-:Y:S05]  /*0650*/  BSYNC.RECONVERGENT B1 ;  /* 0x0000000000017941 */ /* 0x000fea0003800200 */
.L_x_8:
[----:B------:R-:W-:Y:S05]  /*0660*/  BRA `(.L_x_9) ;  /* 0x0000000000107947 */ /* 0x000fea0003800000 */
.L_x_7:
[----:B------:R-:W-:Y:S01]  /*0670*/  FMUL.FTZ R25, R8, R15 ;  /* 0x0000000f08197220 */ /* 0x000fe20000410000 */
[----:B------:R-:W-:-:S03]  /*0680*/  FMUL.FTZ R12, R15, 0.5 ;  /* 0x3f0000000f0c7820 */ /* 0x000fc60000410000 */
[----:B------:R-:W-:-:S04]  /*0690*/  FFMA R4, -R25, R25, R8 ;  /* 0x0000001919047223 */ /* 0x000fc80000000108 */
[----:B------:R-:W-:-:S07]  /*06a0*/  FFMA R25, R4, R12, R25 ;  /* 0x0000000c04197223 */ /* 0x000fce0000000019 */
.L_x_9:
[----:B------:R-:W-:Y:S01]  /*06b0*/  IADD3 R4, PT, PT, R9, -0xd000000, RZ ;  /* 0xf300000009047810 */ /* 0x000fe20007ffe0ff */
[----:B------:R0:W1:Y:S01]  /*06c0*/  MUFU.RSQ R12, R9 ;  /* 0x00000009000c7308 */ /* 0x0000620000001400 */
[C---:B------:R-:W-:Y:S01]  /*06d0*/  FSETP.GE.AND P1, PT, R8.reuse, RZ, PT ;  /* 0x000000ff0800720b */ /* 0x040fe20003f26000 */
[----:B------:R-:W-:Y:S01]  /*06e0*/  FMUL R15, R8, R8 ;  /* 0x00000008080f7220 */ /* 0x000fe20000400000 */
[----:B------:R-:W-:-:S11]  /*06f0*/  ISETP.GT.U32.AND P2, PT, R4, 0x727fffff, PT ;  /* 0x727fffff0400780c */ /* 0x000fd60003f44070 */
[----:B------:R-:W-:-:S04]  /*0700*/  @!P1 FMUL R25, R8, R15 ;  /* 0x0000000f08199220 */ /* 0x000fc80000400000 */
[----:B------:R-:W-:Y:S01]  /*0710*/  FADD R13, R25, R13 ;  /* 0x0000000d190d7221 */ /* 0x000fe20000000000 */
[----:B01----:R-:W-:Y:S06]  /*0720*/  @!P2 BRA `(.L_x_10) ;  /* 0x000000000018a947 */ /* 0x003fec0003800000 */
[----:B------:R-:W-:Y:S01]  /*0730*/  BSSY.RECONVERGENT B1, `(.L_x_11) ;  /* 0x0000004000017945 */ /* 0x000fe20003800200 */
[----:B------:R-:W-:Y:S01]  /*0740*/  IMAD.MOV.U32 R8, RZ, RZ, R9 ;  /* 0x000000ffff087224 */ /* 0x000fe200078e0009 */
[----:B------:R-:W-:-:S07]  /*0750*/  MOV R4, 0x770 ;  /* 0x0000077000047802 */ /* 0x000fce0000000f00 */
[----:B------:R-:W-:Y:S05]  /*0760*/  CALL.REL.NOINC `($__internal_1_$__cuda_sm20_sqrt_rn_f32_slowpath) ;  /* 0x00000014008c7944 */ /* 0x000fea0003c00000 */
[----:B------:R-:W-:Y:S05]  /*0770*/  BSYNC.RECONVERGENT B1 ;  /* 0x0000000000017941 */ /* 0x000fea0003800200 */
.L_x_11:
[----:B------:R-:W-:Y:S05]  /*0780*/  BRA `(.L_x_12) ;  /* 0x0000000000107947 */ /* 0x000fea0003800000 */
.L_x_10:
[----:B------:R-:W-:Y:S01]  /*0790*/  FMUL.FTZ R4, R9, R12 ;  /* 0x0000000c09047220 */ /* 0x000fe20000410000 */
[----:B------:R-:W-:-:S03]  /*07a0*/  FMUL.FTZ R8, R12, 0.5 ;  /* 0x3f0000000c087820 */ /* 0x000fc60000410000 */
[----:B------:R-:W-:-:S04]  /*07b0*/  FFMA R25, -R4, R4, R9 ;  /* 0x0000000404197223 */ /* 0x000fc80000000109 */
[----:B------:R-:W-:-:S07]  /*07c0*/  FFMA R25, R25, R8, R4 ;  /* 0x0000000819197223 */ /* 0x000fce0000000004 */
.L_x_12:
        /* <DEDUP_REMOVED lines=13> */
.L_x_14:
[----:B------:R-:W-:Y:S05]  /*08a0*/  BRA `(.L_x_15) ;  /* 0x0000000000107947 */ /* 0x000fea0003800000 */
.L_x_13:
[----:B------:R-:W-:Y:S01]  /*08b0*/  FMUL.FTZ R25, R10, R15 ;  /* 0x0000000f0a197220 */ /* 0x000fe20000410000 */
[----:B------:R-:W-:-:S03]  /*08c0*/  FMUL.FTZ R8, R15, 0.5 ;  /* 0x3f0000000f087820 */ /* 0x000fc60000410000 */
[----:B------:R-:W-:-:S04]  /*08d0*/  FFMA R4, -R25, R25, R10 ;  /* 0x0000001919047223 */ /* 0x000fc8000000010a */
[----:B------:R-:W-:-:S07]  /*08e0*/  FFMA R25, R4, R8, R25 ;  /* 0x0000000804197223 */ /* 0x000fce0000000019 */
.L_x_15:
        /* <DEDUP_REMOVED lines=13> */
.L_x_17:
[----:B------:R-:W-:Y:S05]  /*09c0*/  BRA `(.L_x_18) ;  /* 0x0000000000107947 */ /* 0x000fea0003800000 */
.L_x_16:
[----:B------:R-:W-:Y:S01]  /*09d0*/  FMUL.FTZ R4, R11, R8 ;  /* 0x000000080b047220 */ /* 0x000fe20000410000 */
[----:B------:R-:W-:-:S03]  /*09e0*/  FMUL.FTZ R8, R8, 0.5 ;  /* 0x3f00000008087820 */ /* 0x000fc60000410000 */
[----:B------:R-:W-:-:S04]  /*09f0*/  FFMA R25, -R4, R4, R11 ;  /* 0x0000000404197223 */ /* 0x000fc8000000010b */
[----:B------:R-:W-:-:S07]  /*0a00*/  FFMA R25, R25, R8, R4 ;  /* 0x0000000819197223 */ /* 0x000fce0000000004 */
.L_x_18:
[----:B------:R-:W0:Y:S01]  /*0a10*/  LDS.128 R12, [R19+0x10] ;  /* 0x00001000130c7984 */ /* 0x000e220000000c00 */
[C---:B------:R-:W-:Y:S01]  /*0a20*/  FSETP.GE.AND P1, PT, R11.reuse, RZ, PT ;  /* 0x000000ff0b00720b */ /* 0x040fe20003f26000 */
[----:B------:R-:W-:-:S12]  /*0a30*/  FMUL R4, R11, R11 ;  /* 0x0000000b0b047220 */ /* 0x000fd80000400000 */
[----:B------:R-:W-:-:S04]  /*0a40*/  @!P1 FMUL R25, R11, R4 ;  /* 0x000000040b199220 */ /* 0x000fc80000400000 */
[----:B------:R-:W-:Y:S01]  /*0a50*/  FADD R9, R9, R25 ;  /* 0x0000001909097221 */ /* 0x000fe20000000000 */
[----:B0-----:R-:W-:Y:S01]  /*0a60*/  IADD3 R8, PT, PT, R12, -0xd000000, RZ ;  /* 0xf30000000c087810 */ /* 0x001fe20007ffe0ff */
[----:B------:R0:W1:Y:S03]  /*0a70*/  MUFU.RSQ R21, R12 ;  /* 0x0000000c00157308 */ /* 0x0000660000001400 */
[----:B------:R-:W-:-:S13]  /*0a80*/  ISETP.GT.U32.AND P2, PT, R8, 0x727fffff, PT ;  /* 0x727fffff0800780c */ /* 0x000fda0003f44070 */
[----:B0-----:R-:W-:Y:S05]  /*0a90*/  @!P2 BRA `(.L_x_19) ;  /* 0x000000000018a947 */ /* 0x001fea0003800000 */
[----:B------:R-:W-:Y:S01]  /*0aa0*/  BSSY.RECONVERGENT B1, `(.L_x_20) ;  /* 0x0000004000017945 */ /* 0x000fe20003800200 */
[----:B------:R-:W-:Y:S01]  /*0ab0*/  IMAD.MOV.U32 R8, RZ, RZ, R12 ;  /* 0x000000ffff087224 */ /* 0x000fe200078e000c */
[----:B------:R-:W-:-:S07]  /*0ac0*/  MOV R4, 0xae0 ;  /* 0x00000ae000047802 */ /* 0x000fce0000000f00 */
[----:B-1----:R-:W-:Y:S05]  /*0ad0*/  CALL.REL.NOINC `($__internal_1_$__cuda_sm20_sqrt_rn_f32_slowpath) ;  /* 0x0000001000b07944 */ /* 0x002fea0003c00000 */
[----:B------:R-:W-:Y:S05]  /*0ae0*/  BSYNC.RECONVERGENT B1 ;  /* 0x0000000000017941 */ /* 0x000fea0003800200 */
.L_x_20:
[----:B------:R-:W-:Y:S05]  /*0af0*/  BRA `(.L_x_21) ;  /* 0x0000000000107947 */ /* 0x000fea0003800000 */
.L_x_19:
[----:B-1----:R-:W-:Y:S01]  /*0b00*/  FMUL.FTZ R25, R12, R21 ;  /* 0x000000150c197220 */ /* 0x002fe20000410000 */
[----:B------:R-:W-:-:S03]  /*0b10*/  FMUL.FTZ R8, R21, 0.5 ;  /* 0x3f00000015087820 */ /* 0x000fc60000410000 */
[----:B------:R-:W-:-:S04]  /*0b20*/  FFMA R4, -R25, R25, R12 ;  /* 0x0000001919047223 */ /* 0x000fc8000000010c */
[----:B------:R-:W-:-:S07]  /*0b30*/  FFMA R25, R4, R8, R25 ;  /* 0x0000000804197223 */ /* 0x000fce0000000019 */
.L_x_21:
        /* <DEDUP_REMOVED lines=13> */
.L_x_23:
[----:B------:R-:W-:Y:S05]  /*0c10*/  BRA `(.L_x_24) ;  /* 0x0000000000107947 */ /* 0x000fea0003800000 */
.L_x_22:
[----:B------:R-:W-:Y:S01]  /*0c20*/  FMUL.FTZ R4, R13, R8 ;  /* 0x000000080d047220 */ /* 0x000fe20000410000 */
[----:B------:R-:W-:-:S03]  /*0c30*/  FMUL.FTZ R8, R8, 0.5 ;  /* 0x3f00000008087820 */ /* 0x000fc60000410000 */
[----:B------:R-:W-:-:S04]  /*0c40*/  FFMA R25, -R4, R4, R13 ;  /* 0x0000000404197223 */ /* 0x000fc8000000010d */
[----:B------:R-:W-:-:S07]  /*0c50*/  FFMA R25, R25, R8, R4 ;  /* 0x0000000819197223 */ /* 0x000fce0000000004 */
.L_x_24:
        /* <DEDUP_REMOVED lines=13> */
.L_x_26:
[----:B------:R-:W-:Y:S05]  /*0d30*/  BRA `(.L_x_27) ;  /* 0x0000000000107947 */ /* 0x000fea0003800000 */
.L_x_25:
[----:B------:R-:W-:Y:S01]  /*0d40*/  FMUL.FTZ R25, R14, R11 ;  /* 0x0000000b0e197220 */ /* 0x000fe20000410000 */
[----:B------:R-:W-:-:S03]  /*0d50*/  FMUL.FTZ R8, R11, 0.5 ;  /* 0x3f0000000b087820 */ /* 0x000fc60000410000 */
[----:B------:R-:W-:-:S04]  /*0d60*/  FFMA R4, -R25, R25, R14 ;  /* 0x0000001919047223 */ /* 0x000fc8000000010e */
[----:B------:R-:W-:-:S07]  /*0d70*/  FFMA R25, R4, R8, R25 ;  /* 0x0000000804197223 */ /* 0x000fce0000000019 */
.L_x_27:
        /* <DEDUP_REMOVED lines=13> */
.L_x_29:
[----:B------:R-:W-:Y:S05]  /*0e50*/  BRA `(.L_x_30) ;  /* 0x0000000000107947 */ /* 0x000fea0003800000 */
.L_x_28:
[----:B------:R-:W-:Y:S01]  /*0e60*/  FMUL.FTZ R4, R15, R8 ;  /* 0x000000080f047220 */ /* 0x000fe20000410000 */
[----:B------:R-:W-:-:S03]  /*0e70*/  FMUL.FTZ R8, R8, 0.5 ;  /* 0x3f00000008087820 */ /* 0x000fc60000410000 */
[----:B------:R-:W-:-:S04]  /*0e80*/  FFMA R25, -R4, R4, R15 ;  /* 0x0000000404197223 */ /* 0x000fc8000000010f */
[----:B------:R-:W-:-:S07]  /*0e90*/  FFMA R25, R25, R8, R4 ;  /* 0x0000000819197223 */ /* 0x000fce0000000004 */
.L_x_30:
[----:B------:R-:W-:Y:S01]  /*0ea0*/  IADD3 R27, P1, PT, R27, -0x8, RZ ;  /* 0xfffffff81b1b7810 */ /* 0x000fe20007f3e0ff */
[C---:B------:R-:W-:Y:S01]  /*0eb0*/  FMUL R4, R15.reuse, R15 ;  /* 0x0000000f0f047220 */ /* 0x040fe20000400000 */
[----:B------:R-:W-:Y:S02]  /*0ec0*/  FSETP.GE.AND P2, PT, R15, RZ, PT ;  /* 0x000000ff0f00720b */ /* 0x000fe40003f46000 */
[----:B------:R-:W-:Y:S02]  /*0ed0*/  IADD3.X R26, PT, PT, R26, -0x1, RZ, P1, !PT ;  /* 0xffffffff1a1a7810 */ /* 0x000fe40000ffe4ff */
[----:B------:R-:W-:Y:S02]  /*0ee0*/  ISETP.NE.U32.AND P1, PT, R27, RZ, PT ;  /* 0x000000ff1b00720c */ /* 0x000fe40003f25070 */
[----:B------:R-:W-:Y:S02]  /*0ef0*/  IADD3 R19, PT, PT, R19, 0x20, RZ ;  /* 0x0000002013137810 */ /* 0x000fe40007ffe0ff */
[----:B------:R-:W-:-:S05]  /*0f00*/  ISETP.NE.AND.EX P1, PT, R26, RZ, PT, P1 ;  /* 0x000000ff1a00720c */ /* 0x000fca0003f25310 */
[----:B------:R-:W-:-:S04]  /*0f10*/  @!P2 FMUL R25, R15, R4 ;  /* 0x000000040f19a220 */ /* 0x000fc80000400000 */
[----:B------:R-:W-:-:S04]  /*0f20*/  FADD R13, R9, R25 ;  /* 0x00000019090d7221 */ /* 0x000fc80000000000 */
[----:B------:R-:W-:Y:S05]  /*0f30*/  @P1 BRA `(.L_x_31) ;  /* 0xfffffff400a41947 */ /* 0x000fea000383ffff */
.L_x_6:
[----:B------:R-:W-:-:S04]  /*0f40*/  LOP3.LUT R4, R18, 0x7, RZ, 0xc0, !PT ;  /* 0x0000000712047812 */ /* 0x000fc800078ec0ff */
[----:B------:R-:W-:-:S04]  /*0f50*/  ISETP.NE.U32.AND P1, PT, R4, RZ, PT ;  /* 0x000000ff0400720c */ /* 0x000fc80003f25070 */
[----:B------:R-:W-:-:S13]  /*0f60*/  ISETP.NE.AND.EX P1, PT, RZ, RZ, PT, P1 ;  /* 0x000000ffff00720c */ /* 0x000fda0003f25310 */
[----:B------:R-:W-:Y:S05]  /*0f70*/  @!P1 BRA `(.L_x_5) ;  /* 0x0000000800389947 */ /* 0x000fea0003800000 */
[----:B------:R-:W-:-:S04]  /*0f80*/  ISETP.GE.U32.AND P1, PT, R4, 0x4, PT ;  /* 0x000000040400780c */ /* 0x000fc80003f26070 */
[----:B------:R-:W-:-:S13]  /*0f90*/  ISETP.GE.U32.AND.EX P1, PT, RZ, RZ, PT, P1 ;  /* 0x000000ffff00720c */ /* 0x000fda0003f26110 */
[----:B------:R-:W-:Y:S05]  /*0fa0*/  @!P1 BRA `(.L_x_32) ;  /* 0x0000000400249947 */ /* 0x000fea0003800000 */
[----:B------:R-:W0:Y:S02]  /*0fb0*/  LDS.128 R8, [R19] ;  /* 0x0000000013087984 */ /* 0x000e240000000c00 */
[----:B0-----:R-:W-:Y:S01]  /*0fc0*/  IADD3 R4, PT, PT, R8, -0xd000000, RZ ;  /* 0xf300000008047810 */ /* 0x001fe20007ffe0ff */
[----:B------:R0:W1:Y:S03]  /*0fd0*/  MUFU.RSQ R15, R8 ;  /* 0x00000008000f7308 */ /* 0x0000660000001400 */
[----:B------:R-:W-:-:S13]  /*0fe0*/  ISETP.GT.U32.AND P1, PT, R4, 0x727fffff, PT ;  /* 0x727fffff0400780c */ /* 0x000fda0003f24070 */
[----:B0-----:R-:W-:Y:S05]  /*0ff0*/  @!P1 BRA `(.L_x_33) ;  /* 0x0000000000149947 */ /* 0x001fea0003800000 */
[----:B------:R-:W-:Y:S01]  /*1000*/  BSSY.RECONVERGENT B1, `(.L_x_34) ;  /* 0x0000003000017945 */ /* 0x000fe20003800200 */
[----:B------:R-:W-:-:S07]  /*1010*/  MOV R4, 0x1030 ;  /* 0x0000103000047802 */ /* 0x000fce0000000f00 */
[----:B-1----:R-:W-:Y:S05]  /*1020*/  CALL.REL.NOINC `($__internal_1_$__cuda_sm20_sqrt_rn_f32_slowpath) ;  /* 0x0000000c005c7944 */ /* 0x002fea0003c00000 */
[----:B------:R-:W-:Y:S05]  /*1030*/  BSYNC.RECONVERGENT B1 ;  /* 0x0000000000017941 */ /* 0x000fea0003800200 */
.L_x_34:
[----:B------:R-:W-:Y:S05]  /*1040*/  BRA `(.L_x_35) ;  /* 0x0000000000107947 */ /* 0x000fea0003800000 */
.L_x_33:
[----:B-1----:R-:W-:Y:S01]  /*1050*/  FMUL.FTZ R25, R8, R15 ;  /* 0x0000000f08197220 */ /* 0x002fe20000410000 */
[----:B------:R-:W-:-:S03]  /*1060*/  FMUL.FTZ R12, R15, 0.5 ;  /* 0x3f0000000f0c7820 */ /* 0x000fc60000410000 */
[----:B------:R-:W-:-:S04]  /*1070*/  FFMA R4, -R25, R25, R8 ;  /* 0x0000001919047223 */ /* 0x000fc80000000108 */
[----:B------:R-:W-:-:S07]  /*1080*/  FFMA R25, R4, R12, R25 ;  /* 0x0000000c04197223 */ /* 0x000fce0000000019 */
.L_x_35:
[----:B------:R-:W-:Y:S01]  /*1090*/  VIADD R4, R9, 0xf3000000 ;  /* 0xf300000009047836 */ /* 0x000fe20000000000 */
[C---:B------:R-:W-:Y:S01]  /*10a0*/  FSETP.GE.AND P1, PT, R8.reuse, RZ, PT ;  /* 0x000000ff0800720b */ /* 0x040fe20003f26000 */
[----:B------:R0:W1:Y:S01]  /*10b0*/  MUFU.RSQ R12, R9 ;  /* 0x00000009000c7308 */ /* 0x0000620000001400 */
[----:B------:R-:W-:Y:S02]  /*10c0*/  FMUL R15, R8, R8 ;  /* 0x00000008080f7220 */ /* 0x000fe40000400000 */
[----:B------:R-:W-:-:S09]  /*10d0*/  ISETP.GT.U32.AND P2, PT, R4, 0x727fffff, PT ;  /* 0x727fffff0400780c */ /* 0x000fd20003f44070 */
[----:B------:R-:W-:-:S04]  /*10e0*/  @!P1 FMUL R25, R8, R15 ;  /* 0x0000000f08199220 */ /* 0x000fc80000400000 */
[----:B------:R-:W-:Y:S01]  /*10f0*/  FADD R13, R13, R25 ;  /* 0x000000190d0d7221 */ /* 0x000fe20000000000 */
[----:B01----:R-:W-:Y:S06]  /*1100*/  @!P2 BRA `(.L_x_36) ;  /* 0x000000000018a947 */ /* 0x003fec0003800000 */
[----:B------:R-:W-:Y:S01]  /*1110*/  BSSY.RECONVERGENT B1, `(.L_x_37) ;  /* 0x0000004000017945 */ /* 0x000fe20003800200 */
[----:B------:R-:W-:Y:S02]  /*1120*/  MOV R8, R9 ;  /* 0x0000000900087202 */ /* 0x000fe40000000f00 */
[----:B------:R-:W-:-:S07]  /*1130*/  MOV R4, 0x1150 ;  /* 0x0000115000047802 */ /* 0x000fce0000000f00 */
[----:B------:R-:W-:Y:S05]  /*1140*/  CALL.REL.NOINC `($__internal_1_$__cuda_sm20_sqrt_rn_f32_slowpath) ;  /* 0x0000000c00147944 */ /* 0x000fea0003c00000 */
[----:B------:R-:W-:Y:S05]  /*1150*/  BSYNC.RECONVERGENT B1 ;  /* 0x0000000000017941 */ /* 0x000fea0003800200 */
.L_x_37:
[----:B------:R-:W-:Y:S05]  /*1160*/  BRA `(.L_x_38) ;  /* 0x0000000000107947 */ /* 0x000fea0003800000 */
.L_x_36:
[----:B------:R-:W-:Y:S01]  /*1170*/  FMUL.FTZ R4, R9, R12 ;  /* 0x0000000c09047220 */ /* 0x000fe20000410000 */
[----:B------:R-:W-:-:S03]  /*1180*/  FMUL.FTZ R8, R12, 0.5 ;  /* 0x3f0000000c087820 */ /* 0x000fc60000410000 */
[----:B------:R-:W-:-:S04]  /*1190*/  FFMA R25, -R4, R4, R9 ;  /* 0x0000000404197223 */ /* 0x000fc80000000109 */
[----:B------:R-:W-:-:S07]  /*11a0*/  FFMA R25, R25, R8, R4 ;  /* 0x0000000819197223 */ /* 0x000fce0000000004 */
.L_x_38:
        /* <DEDUP_REMOVED lines=13> */
.L_x_40:
[----:B------:R-:W-:Y:S05]  /*1280*/  BRA `(.L_x_41) ;  /* 0x0000000000107947 */ /* 0x000fea0003800000 */
.L_x_39:
[----:B------:R-:W-:Y:S01]  /*1290*/  FMUL.FTZ R25, R10, R15 ;  /* 0x0000000f0a197220 */ /* 0x000fe20000410000 */
[----:B------:R-:W-:-:S03]  /*12a0*/  FMUL.FTZ R8, R15, 0.5 ;  /* 0x3f0000000f087820 */ /* 0x000fc60000410000 */
[----:B------:R-:W-:-:S04]  /*12b0*/  FFMA R4, -R25, R25, R10 ;  /* 0x0000001919047223 */ /* 0x000fc8000000010a */
[----:B------:R-:W-:-:S07]  /*12c0*/  FFMA R25, R4, R8, R25 ;  /* 0x0000000804197223 */ /* 0x000fce0000000019 */
.L_x_41:
        /* <DEDUP_REMOVED lines=13> */
.L_x_43:
[----:B------:R-:W-:Y:S05]  /*13a0*/  BRA `(.L_x_44) ;  /* 0x0000000000107947 */ /* 0x000fea0003800000 */
.L_x_42:
[----:B------:R-:W-:Y:S01]  /*13b0*/  FMUL.FTZ R4, R11, R8 ;  /* 0x000000080b047220 */ /* 0x000fe20000410000 */
[----:B------:R-:W-:-:S03]  /*13c0*/  FMUL.FTZ R8, R8, 0.5 ;  /* 0x3f00000008087820 */ /* 0x000fc60000410000 */
[----:B------:R-:W-:-:S04]  /*13d0*/  FFMA R25, -R4, R4, R11 ;  /* 0x0000000404197223 */ /* 0x000fc8000000010b */
[----:B------:R-:W-:-:S07]  /*13e0*/  FFMA R25, R25, R8, R4 ;  /* 0x0000000819197223 */ /* 0x000fce0000000004 */
.L_x_44:
[C---:B------:R-:W-:Y:S01]  /*13f0*/  FSETP.GE.AND P1, PT, R11.reuse, RZ, PT ;  /* 0x000000ff0b00720b */ /* 0x040fe20003f26000 */
[----:B------:R-:W-:Y:S01]  /*1400*/  FMUL R4, R11, R11 ;  /* 0x0000000b0b047220 */ /* 0x000fe20000400000 */
[----:B------:R-:W-:-:S11]  /*1410*/  VIADD R19, R19, 0x10 ;  /* 0x0000001013137836 */ /* 0x000fd60000000000 */
[----:B------:R-:W-:-:S04]  /*1420*/  @!P1 FMUL R25, R11, R4 ;  /* 0x000000040b199220 */ /* 0x000fc80000400000 */
[----:B------:R-:W-:-:S07]  /*1430*/  FADD R13, R13, R25 ;  /* 0x000000190d0d7221 */ /* 0x000fce0000000000 */
.L_x_32:
[----:B------:R-:W-:-:S04]  /*1440*/  LOP3.LUT R4, R18, 0x3, RZ, 0xc0, !PT ;  /* 0x0000000312047812 */ /* 0x000fc800078ec0ff */
[----:B------:R-:W-:-:S04]  /*1450*/  ISETP.NE.U32.AND P1, PT, R4, RZ, PT ;  /* 0x000000ff0400720c */ /* 0x000fc80003f25070 */
[----:B------:R-:W-:-:S13]  /*1460*/  ISETP.NE.AND.EX P1, PT, RZ, RZ, PT, P1 ;  /* 0x000000ffff00720c */ /* 0x000fda0003f25310 */
[----:B------:R-:W-:Y:S05]  /*1470*/  @!P1 BRA `(.L_x_5) ;  /* 0x0000000000f89947 */ /* 0x000fea0003800000 */
[----:B------:R-:W-:-:S04]  /*1480*/  ISETP.NE.U32.AND P1, PT, R4, 0x1, PT ;  /* 0x000000010400780c */ /* 0x000fc80003f25070 */
[----:B------:R-:W-:-:S13]  /*1490*/  ISETP.NE.AND.EX P1, PT, RZ, RZ, PT, P1 ;  /* 0x000000ffff00720c */ /* 0x000fda0003f25310 */
[----:B------:R-:W-:Y:S05]  /*14a0*/  @!P1 BRA `(.L_x_45) ;  /* 0x0000000000949947 */ /* 0x000fea0003800000 */
[----:B------:R-:W0:Y:S02]  /*14b0*/  LDS.64 R8, [R19] ;  /* 0x0000000013087984 */ /* 0x000e240000000a00 */
        /* <DEDUP_REMOVED lines=8> */
.L_x_47:
[----:B------:R-:W-:Y:S05]  /*1540*/  BRA `(.L_x_48) ;  /* 0x0000000000107947 */ /* 0x000fea0003800000 */
.L_x_46:
[----:B-1----:R-:W-:Y:S01]  /*1550*/  FMUL.FTZ R25, R8, R11 ;  /* 0x0000000b08197220 */ /* 0x002fe20000410000 */
[----:B------:R-:W-:-:S03]  /*1560*/  FMUL.FTZ R10, R11, 0.5 ;  /* 0x3f0000000b0a7820 */ /* 0x000fc60000410000 */
[----:B------:R-:W-:-:S04]  /*1570*/  FFMA R4, -R25, R25, R8 ;  /* 0x0000001919047223 */ /* 0x000fc80000000108 */
[----:B------:R-:W-:-:S07]  /*1580*/  FFMA R25, R4, R10, R25 ;  /* 0x0000000a04197223 */ /* 0x000fce0000000019 */
.L_x_48:
        /* <DEDUP_REMOVED lines=13> */
.L_x_50:
[----:B------:R-:W-:Y:S05]  /*1660*/  BRA `(.L_x_51) ;  /* 0x0000000000107947 */ /* 0x000fea0003800000 */
.L_x_49:
[----:B------:R-:W-:Y:S01]  /*1670*/  FMUL.FTZ R4, R9, R10 ;  /* 0x0000000a09047220 */ /* 0x000fe20000410000 */
[----:B------:R-:W-:-:S03]  /*1680*/  FMUL.FTZ R8, R10, 0.5 ;  /* 0x3f0000000a087820 */ /* 0x000fc60000410000 */
[----:B------:R-:W-:-:S04]  /*1690*/  FFMA R25, -R4, R4, R9 ;  /* 0x0000000404197223 */ /* 0x000fc80000000109 */
[----:B------:R-:W-:-:S07]  /*16a0*/  FFMA R25, R25, R8, R4 ;  /* 0x0000000819197223 */ /* 0x000fce0000000004 */
.L_x_51:
[C---:B------:R-:W-:Y:S01]  /*16b0*/  FSETP.GE.AND P1, PT, R9.reuse, RZ, PT ;  /* 0x000000ff0900720b */ /* 0x040fe20003f26000 */
[----:B------:R-:W-:Y:S01]  /*16c0*/  FMUL R4, R9, R9 ;  /* 0x0000000909047220 */ /* 0x000fe20000400000 */
[----:B------:R-:W-:-:S11]  /*16d0*/  IADD3 R19, PT, PT, R19, 0x8, RZ ;  /* 0x0000000813137810 */ /* 0x000fd60007ffe0ff */
[----:B------:R-:W-:-:S04]  /*16e0*/  @!P1 FMUL R25, R9, R4 ;  /* 0x0000000409199220 */ /* 0x000fc80000400000 */
[----:B------:R-:W-:-:S07]  /*16f0*/  FADD R13, R13, R25 ;  /* 0x000000190d0d7221 */ /* 0x000fce0000000000 */
.L_x_45:
[----:B------:R-:W-:-:S04]  /*1700*/  LOP3.LUT R18, R18, 0x1, RZ, 0xc0, !PT ;  /* 0x0000000112127812 */ /* 0x000fc800078ec0ff */
[----:B------:R-:W-:-:S04]  /*1710*/  ISETP.NE.U32.AND P1, PT, R18, 0x1, PT ;  /* 0x000000011200780c */ /* 0x000fc80003f25070 */
[----:B------:R-:W-:-:S13]  /*1720*/  ISETP.NE.U32.AND.EX P1, PT, RZ, RZ, PT, P1 ;  /* 0x000000ffff00720c */ /* 0x000fda0003f25110 */
[----:B------:R-:W-:Y:S05]  /*1730*/  @P1 BRA `(.L_x_5) ;  /* 0x0000000000481947 */ /* 0x000fea0003800000 */
[----:B------:R-:W0:Y:S02]  /*1740*/  LDS R8, [R19] ;  /* 0x0000000013087984 */ /* 0x000e240000000800 */
        /* <DEDUP_REMOVED lines=8> */
.L_x_53:
[----:B------:R-:W-:Y:S05]  /*17d0*/  BRA `(.L_x_54) ;  /* 0x0000000000107947 */ /* 0x000fea0003800000 */
.L_x_52:
[----:B-1----:R-:W-:Y:S01]  /*17e0*/  FMUL.FTZ R25, R8, R9 ;  /* 0x0000000908197220 */ /* 0x002fe20000410000 */
[----:B------:R-:W-:-:S03]  /*17f0*/  FMUL.FTZ R9, R9, 0.5 ;  /* 0x3f00000009097820 */ /* 0x000fc60000410000 */
[----:B------:R-:W-:-:S04]  /*1800*/  FFMA R4, -R25, R25, R8 ;  /* 0x0000001919047223 */ /* 0x000fc80000000108 */
[----:B------:R-:W-:-:S07]  /*1810*/  FFMA R25, R4, R9, R25 ;  /* 0x0000000904197223 */ /* 0x000fce0000000019 */
.L_x_54:
[C---:B------:R-:W-:Y:S01]  /*1820*/  FSETP.GE.AND P1, PT, R8.reuse, RZ, PT ;  /* 0x000000ff0800720b */ /* 0x040fe20003f26000 */
[----:B------:R-:W-:-:S12]  /*1830*/  FMUL R9, R8, R8 ;  /* 0x0000000808097220 */ /* 0x000fd80000400000 */
[----:B------:R-:W-:-:S04]  /*1840*/  @!P1 FMUL R25, R8, R9 ;  /* 0x0000000908199220 */ /* 0x000fc80000400000 */
[----:B------:R-:W-:-:S07]  /*1850*/  FADD R13, R13, R25 ;  /* 0x000000190d0d7221 */ /* 0x000fce0000000000 */
.L_x_5:
[----:B------:R-:W-:-:S07]  /*1860*/  FADD R0, R0, R13 ;  /* 0x0000000d00007221 */ /* 0x000fce0000000000 */
.L_x_4:
[----:B------:R-:W-:Y:S05]  /*1870*/  BSYNC.RECONVERGENT B0 ;  /* 0x0000000000007941 */ /* 0x000fea0003800200 */
.L_x_3:
[----:B------:R-:W-:Y:S01]  /*1880*/  BAR.SYNC.DEFER_BLOCKING 0x0 ;  /* 0x0000000000007b1d */ /* 0x000fe20000010000 */
[C---:B------:R-:W-:Y:S02]  /*1890*/  IADD3 R7, P1, PT, R2.reuse, R7, RZ ;  /* 0x0000000702077210 */ /* 0x040fe40007f3e0ff */
[----:B------:R-:W-:-:S03]  /*18a0*/  IADD3 R17, P2, PT, -R2, R17, RZ ;  /* 0x0000001102117210 */ /* 0x000fc60007f5e1ff */
[----:B------:R-:W-:Y:S01]  /*18b0*/  IMAD.X R6, RZ, RZ, R6, P1 ;  /* 0x000000ffff067224 */ /* 0x000fe200008e0606 */
[----:B------:R-:W-:Y:S01]  /*18c0*/  IADD3.X R5, PT, PT, R5, -0x1, RZ, P2, !PT ;  /* 0xffffffff05057810 */ /* 0x000fe200017fe4ff */
[----:B------:R-:W-:Y:S08]  /*18d0*/  @P0 BRA `(.L_x_55) ;  /* 0xffffffe800880947 */ /* 0x000ff0000383ffff */
.L_x_0:
[----:B------:R-:W1:Y:S02]  /*18e0*/  LDCU.64 UR10, c[0x0][0x380] ;  /* 0x00007000ff0a77ac */ /* 0x000e640008000a00 */
[----:B-1----:R-:W-:-:S04]  /*18f0*/  ISETP.GE.U32.AND P0, PT, R24, UR10, PT ;  /* 0x0000000a18007c0c */ /* 0x002fc8000bf06070 */
[----:B------:R-:W-:-:S13]  /*1900*/  ISETP.GE.AND.EX P0, PT, RZ, UR11, PT, P0 ;  /* 0x0000000bff007c0c */ /* 0x000fda000bf06300 */
[----:B------:R-:W-:Y:S05]  /*1910*/  @P0 EXIT ;  /* 0x000000000000094d */ /* 0x000fea0003800000 */
[----:B------:R-:W1:Y:S02]  /*1920*/  LDCU.64 UR4, c[0x0][0x390] ;  /* 0x00007200ff0477ac */ /* 0x000e640008000a00 */
[----:B-1----:R-:W-:-:S04]  /*1930*/  LEA R2, P0, R24, UR4, 0x2 ;  /* 0x0000000418027c11 */ /* 0x002fc8000f8010ff */
[----:B------:R-:W-:-:S05]  /*1940*/  LEA.HI.X R3, R24, UR5, RZ, 0x2, P0 ;  /* 0x0000000518037c11 */ /* 0x000fca00080f14ff */
[----:B------:R-:W-:Y:S01]  /*1950*/  STG.E desc[UR8][R2.64], R0 ;  /* 0x0000000002007986 */ /* 0x000fe2000c101908 */
[----:B------:R-:W-:Y:S05]  /*1960*/  EXIT ;  /* 0x000000000000794d */ /* 0x000fea0003800000 */
        .weak           $__internal_0_$__cuda_sm20_div_u64
        .type           $__internal_0_$__cuda_sm20_div_u64,@function
        .size           $__internal_0_$__cuda_sm20_div_u64,($__internal_1_$__cuda_sm20_sqrt_rn_f32_slowpath - $__internal_0_$__cuda_sm20_div_u64)
$__internal_0_$__cuda_sm20_div_u64:
[----:B------:R-:W-:Y:S01]  /*1970*/  MOV R8, R2 ;  /* 0x0000000200087202 */ /* 0x000fe20000000f00 */
[----:B------:R-:W-:-:S05]  /*1980*/  HFMA2 R9, -RZ, RZ, 0, 0 ;  /* 0x00000000ff097431 */ /* 0x000fca00000001ff */
[----:B------:R-:W0:Y:S08]  /*1990*/  I2F.U64.RP R8, R8 ;  /* 0x0000000800087312 */ /* 0x000e300000309000 */
[----:B0-----:R-:W0:Y:S02]  /*19a0*/  MUFU.RCP R4, R8 ;  /* 0x0000000800047308 */ /* 0x001e240000001000 */
[----:B0-----:R-:W-:-:S06]  /*19b0*/  VIADD R4, R4, 0x1ffffffe ;  /* 0x1ffffffe04047836 */ /* 0x001fcc0000000000 */
[----:B------:R-:W0:Y:S02]  /*19c0*/  F2I.U64.TRUNC R4, R4 ;  /* 0x0000000400047311 */ /* 0x000e24000020d800 */
[----:B0-----:R-:W-:-:S04]  /*19d0*/  IMAD.WIDE.U32 R6, R4, R2, RZ ;  /* 0x0000000204067225 */ /* 0x001fc800078e00ff */
[----:B------:R-:W-:Y:S01]  /*19e0*/  IMAD R7, R5, R2, R7 ;  /* 0x0000000205077224 */ /* 0x000fe200078e0207 */
[----:B------:R-:W-:-:S04]  /*19f0*/  IADD3 R11, P0, PT, RZ, -R6, RZ ;  /* 0x80000006ff0b7210 */ /* 0x000fc80007f1e0ff */
[----:B------:R-:W-:Y:S01]  /*1a00*/  IADD3.X R13, PT, PT, RZ, ~R7, RZ, P0, !PT ;  /* 0x80000007ff0d7210 */ /* 0x000fe200007fe4ff */
[----:B------:R-:W-:Y:S01]  /*1a10*/  IMAD.HI.U32 R6, R4, R11, RZ ;  /* 0x0000000b04067227 */ /* 0x000fe200078e00ff */
[----:B------:R-:W-:-:S03]  /*1a20*/  MOV R7, R4 ;  /* 0x0000000400077202 */ /* 0x000fc60000000f00 */
[-C--:B------:R-:W-:Y:S02]  /*1a30*/  IMAD R9, R5, R13.reuse, RZ ;  /* 0x0000000d05097224 */ /* 0x080fe400078e02ff */
[----:B------:R-:W-:-:S04]  /*1a40*/  IMAD.WIDE.U32 R6, P0, R4, R13, R6 ;  /* 0x0000000d04067225 */ /* 0x000fc80007800006 */
[----:B------:R-:W-:-:S04]  /*1a50*/  IMAD.HI.U32 R13, R5, R13, RZ ;  /* 0x0000000d050d7227 */ /* 0x000fc800078e00ff */
[----:B------:R-:W-:-:S05]  /*1a60*/  IMAD.HI.U32 R6, P1, R5, R11, R6 ;  /* 0x0000000b05067227 */ /* 0x000fca0007820006 */
[----:B------:R-:W-:Y:S01]  /*1a70*/  IADD3 R7, P2, PT, R9, R6, RZ ;  /* 0x0000000609077210 */ /* 0x000fe20007f5e0ff */
[----:B------:R-:W-:-:S04]  /*1a80*/  IMAD.X R6, R13, 0x1, R5, P0 ;  /* 0x000000010d067824 */ /* 0x000fc800000e0605 */
[----:B------:R-:W-:Y:S01]  /*1a90*/  IMAD.WIDE.U32 R4, R7, R2, RZ ;  /* 0x0000000207047225 */ /* 0x000fe200078e00ff */
[----:B------:R-:W-:Y:S02]  /*1aa0*/  IADD3.X R9, PT, PT, RZ, RZ, R6, P2, P1 ;  /* 0x000000ffff097210 */ /* 0x000fe400017e2406 */
[----:B------:R-:W-:-:S03]  /*1ab0*/  IADD3 R11, P0, PT, RZ, -R4, RZ ;  /* 0x80000004ff0b7210 */ /* 0x000fc60007f1e0ff */
[----:B------:R-:W-:Y:S02]  /*1ac0*/  IMAD R4, R9, R2, R5 ;  /* 0x0000000209047224 */ /* 0x000fe400078e0205 */
[----:B------:R-:W-:Y:S02]  /*1ad0*/  IMAD.MOV.U32 R5, RZ, RZ, RZ ;  /* 0x000000ffff057224 */ /* 0x000fe400078e00ff */
[----:B------:R-:W-:Y:S01]  /*1ae0*/  IMAD.HI.U32 R6, R7, R11, RZ ;  /* 0x0000000b07067227 */ /* 0x000fe200078e00ff */
[----:B------:R-:W-:-:S05]  /*1af0*/  IADD3.X R4, PT, PT, RZ, ~R4, RZ, P0, !PT ;  /* 0x80000004ff047210 */ /* 0x000fca00007fe4ff */
[----:B------:R-:W-:-:S04]  /*1b00*/  IMAD.WIDE.U32 R6, P0, R7, R4, R6 ;  /* 0x0000000407067225 */ /* 0x000fc80007800006 */
[C---:B------:R-:W-:Y:S02]  /*1b10*/  IMAD R8, R9.reuse, R4, RZ ;  /* 0x0000000409087224 */ /* 0x040fe400078e02ff */
[----:B------:R-:W-:-:S04]  /*1b20*/  IMAD.HI.U32 R7, P1, R9, R11, R6 ;  /* 0x0000000b09077227 */ /* 0x000fc80007820006 */
[----:B------:R-:W-:Y:S01]  /*1b30*/  IMAD.HI.U32 R4, R9, R4, RZ ;  /* 0x0000000409047227 */ /* 0x000fe200078e00ff */
[----:B------:R-:W-:-:S04]  /*1b40*/  IADD3 R7, P2, PT, R8, R7, RZ ;  /* 0x0000000708077210 */ /* 0x000fc80007f5e0ff */
[----:B------:R-:W-:Y:S01]  /*1b50*/  IADD3.X R9, PT, PT, R4, R9, RZ, P0, !PT ;  /* 0x0000000904097210 */ /* 0x000fe200007fe4ff */
[----:B------:R-:W-:-:S03]  /*1b60*/  IMAD.HI.U32 R4, R7, UR4, RZ ;  /* 0x0000000407047c27 */ /* 0x000fc6000f8e00ff */
[----:B------:R-:W-:Y:S01]  /*1b70*/  IADD3.X R9, PT, PT, RZ, RZ, R9, P2, P1 ;  /* 0x000000ffff097210 */ /* 0x000fe200017e2409 */
[----:B------:R-:W-:-:S04]  /*1b80*/  IMAD.WIDE.U32 R4, R7, UR5, R4 ;  /* 0x0000000507047c25 */ /* 0x000fc8000f8e0004 */
[C---:B------:R-:W-:Y:S02]  /*1b90*/  IMAD R7, R9.reuse, UR5, RZ ;  /* 0x0000000509077c24 */ /* 0x040fe4000f8e02ff */
[----:B------:R-:W-:-:S04]  /*1ba0*/  IMAD.HI.U32 R4, P0, R9, UR4, R4 ;  /* 0x0000000409047c27 */ /* 0x000fc8000f800004 */
[----:B------:R-:W-:Y:S01]  /*1bb0*/  IMAD.HI.U32 R9, R9, UR5, RZ ;  /* 0x0000000509097c27 */ /* 0x000fe2000f8e00ff */
[----:B------:R-:W-:-:S04]  /*1bc0*/  IADD3 R7, P1, PT, R7, R4, RZ ;  /* 0x0000000407077210 */ /* 0x000fc80007f3e0ff */
[----:B------:R-:W-:-:S04]  /*1bd0*/  IADD3.X R4, PT, PT, R9, RZ, RZ, P0, !PT ;  /* 0x000000ff09047210 */ /* 0x000fc800007fe4ff */
[----:B------:R-:W-:Y:S01]  /*1be0*/  IADD3.X R9, PT, PT, RZ, R4, RZ, P1, !PT ;  /* 0x00000004ff097210 */ /* 0x000fe20000ffe4ff */
[----:B------:R-:W-:-:S04]  /*1bf0*/  IMAD.WIDE.U32 R4, R7, R2, RZ ;  /* 0x0000000207047225 */ /* 0x000fc800078e00ff */
[-C--:B------:R-:W-:Y:S01]  /*1c00*/  IMAD R5, R9, R2.reuse, R5 ;  /* 0x0000000209057224 */ /* 0x080fe200078e0205 */
[----:B------:R-:W-:Y:S02]  /*1c10*/  IADD3 R11, P0, PT, -R4, UR4, RZ ;  /* 0x00000004040b7c10 */ /* 0x000fe4000ff1e1ff */
[----:B------:R-:W-:Y:S02]  /*1c20*/  IADD3 R4, P2, PT, R7, 0x1, RZ ;  /* 0x0000000107047810 */ /* 0x000fe40007f5e0ff */
[----:B------:R-:W-:Y:S02]  /*1c30*/  IADD3.X R13, PT, PT, ~R5, UR5, RZ, P0, !PT ;  /* 0x00000005050d7c10 */ /* 0x000fe400087fe5ff */
[----:B------:R-:W-:Y:S01]  /*1c40*/  ISETP.GE.U32.AND P0, PT, R11, R2, PT ;  /* 0x000000020b00720c */ /* 0x000fe20003f06070 */
[----:B------:R-:W-:Y:S01]  /*1c50*/  IMAD.X R6, RZ, RZ, R9, P2 ;  /* 0x000000ffff067224 */ /* 0x000fe200010e0609 */
[----:B------:R-:W-:Y:S02]  /*1c60*/  IADD3 R5, P1, PT, -R2, R11, RZ ;  /* 0x0000000b02057210 */ /* 0x000fe40007f3e1ff */
[----:B------:R-:W-:-:S02]  /*1c70*/  ISETP.GE.U32.AND.EX P0, PT, R13, RZ, PT, P0 ;  /* 0x000000ff0d00720c */ /* 0x000fc40003f06100 */
[----:B------:R-:W-:Y:S02]  /*1c80*/  IADD3.X R8, PT, PT, R13, -0x1, RZ, P1, !PT ;  /* 0xffffffff0d087810 */ /* 0x000fe40000ffe4ff */
[----:B------:R-:W-:Y:S02]  /*1c90*/  SEL R5, R5, R11, P0 ;  /* 0x0000000b05057207 */ /* 0x000fe40000000000 */
[----:B------:R-:W-:Y:S02]  /*1ca0*/  SEL R7, R4, R7, P0 ;  /* 0x0000000704077207 */ /* 0x000fe40000000000 */
[----:B------:R-:W-:Y:S02]  /*1cb0*/  SEL R8, R8, R13, P0 ;  /* 0x0000000d08087207 */ /* 0x000fe40000000000 */
[----:B------:R-:W-:Y:S02]  /*1cc0*/  SEL R4, R6, R9, P0 ;  /* 0x0000000906047207 */ /* 0x000fe40000000000 */
[----:B------:R-:W-:Y:S01]  /*1cd0*/  ISETP.GE.U32.AND P0, PT, R5, R2, PT ;  /* 0x000000020500720c */ /* 0x000fe20003f06070 */
[----:B------:R-:W-:Y:S01]  /*1ce0*/  IMAD.MOV.U32 R5, RZ, RZ, 0x0 ;  /* 0x00000000ff057424 */ /* 0x000fe200078e00ff */
[----:B------:R-:W-:-:S02]  /*1cf0*/  IADD3 R28, P2, PT, R7, 0x1, RZ ;  /* 0x00000001071c7810 */ /* 0x000fc40007f5e0ff */
[----:B------:R-:W-:Y:S02]  /*1d00*/  ISETP.GE.U32.AND.EX P0, PT, R8, RZ, PT, P0 ;  /* 0x000000ff0800720c */ /* 0x000fe40003f06100 */
[-C--:B------:R-:W-:Y:S02]  /*1d10*/  IADD3.X R29, PT, PT, RZ, R4.reuse, RZ, P2, !PT ;  /* 0x00000004ff1d7210 */ /* 0x080fe400017fe4ff */
[----:B------:R-:W-:Y:S02]  /*1d20*/  ISETP.NE.U32.AND P1, PT, R2, RZ, PT ;  /* 0x000000ff0200720c */ /* 0x000fe40003f25070 */
[----:B------:R-:W-:Y:S02]  /*1d30*/  SEL R29, R29, R4, P0 ;  /* 0x000000041d1d7207 */ /* 0x000fe40000000000 */
[----:B------:R-:W-:Y:S02]  /*1d40*/  MOV R4, R0 ;  /* 0x0000000000047202 */ /* 0x000fe40000000f00 */
[----:B------:R-:W-:-:S02]  /*1d50*/  ISETP.NE.AND.EX P1, PT, RZ, RZ, PT, P1 ;  /* 0x000000ffff00720c */ /* 0x000fc40003f25310 */
[----:B------:R-:W-:Y:S02]  /*1d60*/  SEL R28, R28, R7, P0 ;  /* 0x000000071c1c7207 */ /* 0x000fe40000000000 */
[----:B------:R-:W-:Y:S02]  /*1d70*/  SEL R29, R29, 0xffffffff, P1 ;  /* 0xffffffff1d1d7807 */ /* 0x000fe40000800000 */
[----:B------:R-:W-:Y:S01]  /*1d80*/  SEL R28, R28, 0xffffffff, P1 ;  /* 0xffffffff1c1c7807 */ /* 0x000fe20000800000 */
[----:B------:R-:W-:Y:S06]  /*1d90*/  RET.REL.NODEC R4 `(GpuConv1DOnDevice) ;  /* 0xffffffe004987950 */ /* 0x000fec0003c3ffff */
        .weak           $__internal_1_$__cuda_sm20_sqrt_rn_f32_slowpath
        .type           $__internal_1_$__cuda_sm20_sqrt_rn_f32_slowpath,@function
        .size           $__internal_1_$__cuda_sm20_sqrt_rn_f32_slowpath,(.L_x_59 - $__internal_1_$__cuda_sm20_sqrt_rn_f32_slowpath)
$__internal_1_$__cuda_sm20_sqrt_rn_f32_slowpath:
[----:B------:R-:W-:-:S13]  /*1da0*/  LOP3.LUT P1, RZ, R8, 0x7fffffff, RZ, 0xc0, !PT ;  /* 0x7fffffff08ff7812 */ /* 0x000fda000782c0ff */
[----:B------:R-:W-:Y:S01]  /*1db0*/  @!P1 MOV R25, R8 ;  /* 0x0000000800199202 */ /* 0x000fe20000000f00 */
[----:B------:R-:W-:Y:S06]  /*1dc0*/  @!P1 BRA `(.L_x_56) ;  /* 0x0000000000409947 */ /* 0x000fec0003800000 */
[----:B------:R-:W-:-:S13]  /*1dd0*/  FSETP.GEU.FTZ.AND P1, PT, R8, RZ, PT ;  /* 0x000000ff0800720b */ /* 0x000fda0003f3e000 */
[----:B------:R-:W-:Y:S01]  /*1de0*/  @!P1 MOV R25, 0x7fffffff ;  /* 0x7fffffff00199802 */ /* 0x000fe20000000f00 */
[----:B------:R-:W-:Y:S06]  /*1df0*/  @!P1 BRA `(.L_x_56) ;  /* 0x0000000000349947 */ /* 0x000fec0003800000 */
[----:B------:R-:W-:-:S13]  /*1e00*/  FSETP.GTU.FTZ.AND P1, PT, |R8|, +INF , PT ;  /* 0x7f8000000800780b */ /* 0x000fda0003f3c200 */
[----:B------:R-:W-:Y:S01]  /*1e10*/  @P1 FADD.FTZ R25, R8, 1 ;  /* 0x3f80000008191421 */ /* 0x000fe20000010000 */
[----:B------:R-:W-:Y:S06]  /*1e20*/  @P1 BRA `(.L_x_56) ;  /* 0x0000000000281947 */ /* 0x000fec0003800000 */
[----:B------:R-:W-:-:S13]  /*1e30*/  FSETP.NEU.FTZ.AND P1, PT, |R8|, +INF , PT ;  /* 0x7f8000000800780b */ /* 0x000fda0003f3d200 */
[----:B------:R-:W-:Y:S01]  /*1e40*/  @P1 FFMA R20, R8, 1.84467440737095516160e+19, RZ ;  /* 0x5f80000008141823 */ /* 0x000fe200000000ff */
[----:B------:R-:W-:-:S03]  /*1e50*/  @!P1 IMAD.MOV.U32 R25, RZ, RZ, R8 ;  /* 0x000000ffff199224 */ /* 0x000fc600078e0008 */
[----:B------:R-:W0:Y:S02]  /*1e60*/  @P1 MUFU.RSQ R21, R20 ;  /* 0x0000001400151308 */ /* 0x000e240000001400 */
[----:B0-----:R-:W-:Y:S01]  /*1e70*/  @P1 FMUL.FTZ R23, R20, R21 ;  /* 0x0000001514171220 */ /* 0x001fe20000410000 */
[----:B------:R-:W-:-:S03]  /*1e80*/  @P1 FMUL.FTZ R21, R21, 0.5 ;  /* 0x3f00000015151820 */ /* 0x000fc60000410000 */
[----:B------:R-:W-:-:S04]  /*1e90*/  @P1 FADD.FTZ R22, -R23, -RZ ;  /* 0x800000ff17161221 */ /* 0x000fc80000010100 */
[----:B------:R-:W-:-:S04]  /*1ea0*/  @P1 FFMA R22, R23, R22, R20 ;  /* 0x0000001617161223 */ /* 0x000fc80000000014 */
[----:B------:R-:W-:-:S04]  /*1eb0*/  @P1 FFMA R21, R22, R21, R23 ;  /* 0x0000001516151223 */ /* 0x000fc80000000017 */
[----:B------:R-:W-:-:S07]  /*1ec0*/  @P1 FMUL.FTZ R25, R21, 2.3283064365386962891e-10 ;  /* 0x2f80000015191820 */ /* 0x000fce0000410000 */
.L_x_56:
[----:B------:R-:W-:Y:S01]  /*1ed0*/  HFMA2 R21, -RZ, RZ, 0, 0 ;  /* 0x00000000ff157431 */ /* 0x000fe200000001ff */
[----:B------:R-:W-:-:S04]  /*1ee0*/  MOV R20, R4 ;  /* 0x0000000400147202 */ /* 0x000fc80000000f00 */
[----:B------:R-:W-:Y:S05]  /*1ef0*/  RET.REL.NODEC R20 `(GpuConv1DOnDevice) ;  /* 0xffffffe014407950 */ /* 0x000fea0003c3ffff */
.L_x_57:
[----:B------:R-:W-:-:S00]  /*1f00*/  BRA `(.L_x_57) ;  /* 0xfffffffc00fc7947 */ /* 0x000fc0000383ffff */
[----:B------:R-:W-:-:S00]  /*1f10*/  NOP ;  /* 0x0000000000007918 */ /* 0x000fc00000000000 */
        /* <DEDUP_REMOVED lines=14> */
.L_x_59:


//--------------------- .nv.shared.GpuConv1DOnDevice --------------------------
	.section	.nv.shared.GpuConv1DOnDevice,"aw",@nobits
	.sectionflags	@""
	.align	16
	.zero		1024


//--------------------- .nv.shared.reserved.0     --------------------------
	.section	.nv.shared.reserved.0,"aw",@nobits
	.weak		__nv_reservedSMEM_offset_0_alias
	.size		__nv_reservedSMEM_offset_0_alias, 0, 64
	.other		__nv_reservedSMEM_offset_0_alias,@"STO_CUDA_RESERVED_SHARED STV_DEFAULT"
__nv_reservedSMEM_offset_0_alias:
	.zero		0
	.zero		64


//--------------------- .nv.constant0.GpuConv1DOnDevice --------------------------
	.section	.nv.constant0.GpuConv1DOnDevice,"a",@progbits
	.sectionflags	@""
	.align	4
.nv.constant0.GpuConv1DOnDevice:
	.zero		928


//--------------------- SYMBOLS --------------------------

	.type		.nv.reservedSmem.offset0,@object
	.size		.nv.reservedSmem.offset0,0x4
	.type		.nv.reservedSmem.cap,@object
	.size		.nv.reservedSmem.cap,0x4
